//
// Generated by NVIDIA NVVM Compiler
//
// Compiler Build ID: CL-36424714
// Cuda compilation tools, release 13.0, V13.0.88
// Based on NVVM 20.0.0
//

.version 9.0
.target sm_100
.address_size 64

	// .globl	_Z3addP9Operation
.extern .func  (.param .b32 func_retval0) vprintf
(
	.param .b64 vprintf_param_0,
	.param .b64 vprintf_param_1
)
;
.global .align 1 .b8 $str[14] = {84, 104, 101, 32, 88, 32, 105, 115, 58, 32, 37, 120, 10};
.global .align 1 .b8 $str$1[14] = {84, 104, 101, 32, 89, 32, 105, 115, 58, 32, 37, 120, 10};
.global .align 1 .b8 $str$2[18] = {84, 104, 101, 32, 118, 97, 108, 117, 101, 32, 105, 115, 58, 32, 37, 102, 10};

.visible .entry _Z3addP9Operation(
	.param .u64 .ptr .align 1 _Z3addP9Operation_param_0
)
{
	.local .align 8 .b8 	__local_depot0[8];
	.reg .b64 	%SP;
	.reg .b64 	%SPL;
	.reg .pred 	%p<3>;
	.reg .b32 	%r<18>;
	.reg .b32 	%f<7>;
	.reg .b64 	%rd<21>;
	.reg .b64 	%fd<4>;

	mov.u64 	%SPL, __local_depot0;
	cvta.local.u64 	%SP, %SPL;
	ld.param.u64 	%rd3, [_Z3addP9Operation_param_0];
	cvta.to.global.u64 	%rd1, %rd3;
	add.u64 	%rd4, %SP, 0;
	add.u64 	%rd2, %SPL, 0;
	mov.u32 	%r6, %ctaid.x;
	mov.u32 	%r1, %ntid.x;
	mov.u32 	%r7, %tid.x;
	mad.lo.s32 	%r17, %r6, %r1, %r7;
	ld.global.u64 	%rd5, [%rd1];
	ld.f32 	%f1, [%rd5];
	cvt.f64.f32 	%fd1, %f1;
	st.local.f64 	[%rd2], %fd1;
	mov.u64 	%rd6, $str;
	cvta.global.u64 	%rd7, %rd6;
	{ // callseq 0, 0
	.param .b64 param0;
	st.param.b64 	[param0], %rd7;
	.param .b64 param1;
	st.param.b64 	[param1], %rd4;
	.param .b32 retval0;
	call.uni (retval0), 
	vprintf, 
	(
	param0, 
	param1
	);
	ld.param.b32 	%r8, [retval0];
	} // callseq 0
	ld.global.u64 	%rd8, [%rd1+8];
	ld.f32 	%f2, [%rd8];
	cvt.f64.f32 	%fd2, %f2;
	st.local.f64 	[%rd2], %fd2;
	mov.u64 	%rd9, $str$1;
	cvta.global.u64 	%rd10, %rd9;
	{ // callseq 1, 0
	.param .b64 param0;
	st.param.b64 	[param0], %rd10;
	.param .b64 param1;
	st.param.b64 	[param1], %rd4;
	.param .b32 retval0;
	call.uni (retval0), 
	vprintf, 
	(
	param0, 
	param1
	);
	ld.param.b32 	%r10, [retval0];
	} // callseq 1
	ld.global.u32 	%r12, [%rd1+16];
	setp.ge.s32 	%p1, %r17, %r12;
	@%p1 bra 	$L__BB0_3;
	mov.u32 	%r13, %nctaid.x;
	mul.lo.s32 	%r3, %r1, %r13;
	mov.u64 	%rd18, $str$2;
$L__BB0_2:
	ld.global.u64 	%rd11, [%rd1];
	mul.wide.s32 	%rd12, %r17, 4;
	add.s64 	%rd13, %rd11, %rd12;
	ld.f32 	%f3, [%rd13];
	ld.global.u64 	%rd14, [%rd1+8];
	add.s64 	%rd15, %rd14, %rd12;
	ld.f32 	%f4, [%rd15];
	add.f32 	%f5, %f3, %f4;
	st.f32 	[%rd15], %f5;
	ld.global.u64 	%rd16, [%rd1+8];
	add.s64 	%rd17, %rd16, %rd12;
	ld.f32 	%f6, [%rd17];
	cvt.f64.f32 	%fd3, %f6;
	st.local.f64 	[%rd2], %fd3;
	cvta.global.u64 	%rd19, %rd18;
	{ // callseq 2, 0
	.param .b64 param0;
	st.param.b64 	[param0], %rd19;
	.param .b64 param1;
	st.param.b64 	[param1], %rd4;
	.param .b32 retval0;
	call.uni (retval0), 
	vprintf, 
	(
	param0, 
	param1
	);
	ld.param.b32 	%r14, [retval0];
	} // callseq 2
	add.s32 	%r17, %r17, %r3;
	ld.global.u32 	%r16, [%rd1+16];
	setp.lt.s32 	%p2, %r17, %r16;
	@%p2 bra 	$L__BB0_2;
$L__BB0_3:
	ret;

}


// ===== COMPILED SASS (sm_100) =====

	.target	sm_100

	.elftype	@"ET_EXEC"


//--------------------- .note.nv.tkinfo           --------------------------
	.section	.note.nv.tkinfo,"",@"SHT_NOTE"
	.sectionflags	@"SHF_NOTE_NV_TKINFO"
	.tkinfo
        /*0018*/ 	.word	0x00000002
        /*0030*/ 	.string	""
        /*0030*/ 	.string	"ptxas"
        /*0030*/ 	.string	"Cuda compilation tools, release 13.0, V13.0.88"
        /*0030*/ 	.string	"Build cuda_13.0.r13.0/compiler.36424714_0"
        /*0030*/ 	.string	"-arch sm_100 -m 64 "



//--------------------- .note.nv.cuinfo           --------------------------
	.section	.note.nv.cuinfo,"",@"SHT_NOTE"
	.sectionflags	@"SHF_NOTE_NV_CUINFO"
        /*0018*/ 	.short	0x0002
        /*001a*/ 	.short	0x0064
        /*001c*/ 	.short	0x0082
	.zero		2


//--------------------- .nv.info                  --------------------------
	.section	.nv.info,"",@"SHT_CUDA_INFO"
	.align	4


	//----- nvinfo : EIATTR_REGCOUNT
	.align		4
        /*0000*/ 	.byte	0x04, 0x2f
        /*0002*/ 	.short	(.L_4 - .L_3)
	.align		4
.L_3:
        /*0004*/ 	.word	index@(_Z3addP9Operation)
        /*0008*/ 	.word	0x00000019


	//----- nvinfo : EIATTR_FRAME_SIZE
	.align		4
.L_4:
        /*000c*/ 	.byte	0x04, 0x11
        /*000e*/ 	.short	(.L_6 - .L_5)
	.align		4
.L_5:
        /*0010*/ 	.word	index@(_Z3addP9Operation)
        /*0014*/ 	.word	0x00000008


	//----- nvinfo : EIATTR_MIN_STACK_SIZE
	.align		4
.L_6:
        /*0018*/ 	.byte	0x04, 0x12
        /*001a*/ 	.short	(.L_8 - .L_7)
	.align		4
.L_7:
        /*001c*/ 	.word	index@(_Z3addP9Operation)
        /*0020*/ 	.word	0x00000008
.L_8:


//--------------------- .nv.compat                --------------------------
	.section	.nv.compat,"",@"SHT_CUDA_COMPAT_INFO"
	.align	4
        /*0000*/ 	.byte	0x02, 0x09, 0x00, 0x00, 0x02, 0x02, 0x01, 0x00, 0x02, 0x05, 0x05, 0x00, 0x03, 0x07, 0x01, 0x01
        /*0010*/ 	.byte	0x02, 0x03, 0x00, 0x00, 0x02, 0x06, 0x01, 0x00, 0x04, 0x0b, 0x08, 0x00, 0x09, 0x00, 0x00, 0x00
        /*0020*/ 	.byte	0x00, 0x00, 0x00, 0x00


//--------------------- .nv.info._Z3addP9Operation --------------------------
	.section	.nv.info._Z3addP9Operation,"",@"SHT_CUDA_INFO"
	.sectionflags	@""
	.align	4


	//----- nvinfo : EIATTR_CUDA_API_VERSION
	.align		4
        /*0000*/ 	.byte	0x04, 0x37
        /*0002*/ 	.short	(.L_10 - .L_9)
.L_9:
        /*0004*/ 	.word	0x00000082


	//----- nvinfo : EIATTR_KPARAM_INFO
	.align		4
.L_10:
        /*0008*/ 	.byte	0x04, 0x17
        /*000a*/ 	.short	(.L_12 - .L_11)
.L_11:
        /*000c*/ 	.word	0x00000000
        /*0010*/ 	.short	0x0000
        /*0012*/ 	.short	0x0000
        /*0014*/ 	.byte	0x00, 0xf5, 0x21, 0x00


	//----- nvinfo : EIATTR_SPARSE_MMA_MASK
	.align		4
.L_12:
        /*0018*/ 	.byte	0x03, 0x50
        /*001a*/ 	.short	0x0000


	//----- nvinfo : EIATTR_MAXREG_COUNT
	.align		4
        /*001c*/ 	.byte	0x03, 0x1b
        /*001e*/ 	.short	0x00ff


	//----- nvinfo : EIATTR_EXTERNS
	.align		4
        /*0020*/ 	.byte	0x04, 0x0f
        /*0022*/ 	.short	(.L_14 - .L_13)


	//   ....[0]....
	.align		4
.L_13:
        /*0024*/ 	.word	index@(vprintf)


	//----- nvinfo : EIATTR_MERCURY_ISA_VERSION
	.align		4
.L_14:
        /*0028*/ 	.byte	0x03, 0x5f
        /*002a*/ 	.short	0x0101


	//----- nvinfo : EIATTR_VRC_CTA_INIT_COUNT
	.align		4
        /*002c*/ 	.byte	0x02, 0x4a
	.zero		1
	.zero		1


	//----- nvinfo : EIATTR_SYSCALL_OFFSETS
	.align		4
        /*0030*/ 	.byte	0x04, 0x46
        /*0032*/ 	.short	(.L_16 - .L_15)


	//   ....[0]....
.L_15:
        /*0034*/ 	.word	0x00000180


	//   ....[1]....
        /*0038*/ 	.word	0x00000250


	//   ....[2]....
        /*003c*/ 	.word	0x00000420


	//----- nvinfo : EIATTR_EXIT_INSTR_OFFSETS
	.align		4
.L_16:
        /*0040*/ 	.byte	0x04, 0x1c
        /*0042*/ 	.short	(.L_18 - .L_17)


	//   ....[0]....
.L_17:
        /*0044*/ 	.word	0x00000290


	//   ....[1]....
        /*0048*/ 	.word	0x00000480


	//----- nvinfo : EIATTR_CRS_STACK_SIZE
	.align		4
.L_18:
        /*004c*/ 	.byte	0x04, 0x1e
        /*004e*/ 	.short	(.L_20 - .L_19)
.L_19:
        /*0050*/ 	.word	0x00000000


	//----- nvinfo : EIATTR_CBANK_PARAM_SIZE
	.align		4
.L_20:
        /*0054*/ 	.byte	0x03, 0x19
        /*0056*/ 	.short	0x0008


	//----- nvinfo : EIATTR_PARAM_CBANK
	.align		4
        /*0058*/ 	.byte	0x04, 0x0a
        /*005a*/ 	.short	(.L_22 - .L_21)
	.align		4
.L_21:
        /*005c*/ 	.word	index@(.nv.constant0._Z3addP9Operation)
        /*0060*/ 	.short	0x0380
        /*0062*/ 	.short	0x0008


	//----- nvinfo : EIATTR_SW_WAR
	.align		4
.L_22:
        /*0064*/ 	.byte	0x04, 0x36
        /*0066*/ 	.short	(.L_24 - .L_23)
.L_23:
        /*0068*/ 	.word	0x00000008
.L_24:


//--------------------- .nv.callgraph             --------------------------
	.section	.nv.callgraph,"",@"SHT_CUDA_CALLGRAPH"
	.align	4
	.sectionentsize	8
	.align		4
        /*0000*/ 	.word	0x00000000
	.align		4
        /*0004*/ 	.word	0xffffffff
	.align		4
        /*0008*/ 	.word	index@(_Z3addP9Operation)
	.align		4
        /*000c*/ 	.word	index@(vprintf)
	.align		4
        /*0010*/ 	.word	0x00000000
	.align		4
        /*0014*/ 	.word	0xfffffffe
	.align		4
        /*0018*/ 	.word	0x00000000
	.align		4
        /*001c*/ 	.word	0xfffffffd
	.align		4
        /*0020*/ 	.word	0x00000000
	.align		4
        /*0024*/ 	.word	0xfffffffc


//--------------------- .nv.constant4             --------------------------
	.section	.nv.constant4,"a",@progbits
	.align	8
	.align		8
.nv.constant4:
        /*0000*/ 	.dword	vprintf
	.align		8
        /*0008*/ 	.dword	$str
	.align		8
        /*0010*/ 	.dword	$str$1
	.align		8
        /*0018*/ 	.dword	$str$2


//--------------------- .text._Z3addP9Operation   --------------------------
	.section	.text._Z3addP9Operation,"ax",@progbits
	.align	128
        .global         _Z3addP9Operation
        .type           _Z3addP9Operation,@function
        .size           _Z3addP9Operation,(.L_x_5 - _Z3addP9Operation)
        .other          _Z3addP9Operation,@"STO_CUDA_ENTRY STV_DEFAULT"
_Z3addP9Operation:
.text._Z3addP9Operation:
[----:B------:R-:W0:Y:S08]  /*0000*/  LDC R1, c[0x0][0x37c] ;  /* 0x0000df00ff017b82 */ /* 0x000e300000000800 */
[----:B------:R-:W1:Y:S01]  /*0010*/  LDC.64 R4, c[0x0][0x380] ;  /* 0x0000e000ff047b82 */ /* 0x000e620000000a00 */
[----:B------:R-:W1:Y:S01]  /*0020*/  LDCU.64 UR36, c[0x0][0x358] ;  /* 0x00006b00ff2477ac */ /* 0x000e620008000a00 */
[----:B------:R-:W2:Y:S01]  /*0030*/  S2R R6, SR_TID.X ;  /* 0x0000000000067919 */ /* 0x000ea20000002100 */
[----:B0-----:R-:W-:Y:S01]  /*0040*/  VIADD R1, R1, 0xfffffff8 ;  /* 0xfffffff801017836 */ /* 0x001fe20000000000 */
[----:B------:R-:W0:Y:S04]  /*0050*/  LDCU UR4, c[0x0][0x2f8] ;  /* 0x00005f00ff0477ac */ /* 0x000e280008000800 */
[----:B------:R-:W2:Y:S01]  /*0060*/  S2UR UR6, SR_CTAID.X ;  /* 0x00000000000679c3 */ /* 0x000ea20000002500 */
[----:B------:R-:W3:Y:S01]  /*0070*/  LDCU UR5, c[0x0][0x2fc] ;  /* 0x00005f80ff0577ac */ /* 0x000ee20008000800 */
[----:B------:R-:W4:Y:S01]  /*0080*/  LDCU.64 UR8, c[0x4][0x8] ;  /* 0x01000100ff0877ac */ /* 0x000f220008000a00 */
[----:B-1----:R-:W5:Y:S04]  /*0090*/  LDG.E.64 R4, desc[UR36][R4.64] ;  /* 0x0000002404047981 */ /* 0x002f68000c1e1b00 */
[----:B-----5:R4:W5:Y:S01]  /*00a0*/  LD.E R0, desc[UR36][R4.64] ;  /* 0x0000002404007980 */ /* 0x020962000c101900 */
[----:B------:R-:W2:Y:S01]  /*00b0*/  LDC R19, c[0x0][0x360] ;  /* 0x0000d800ff137b82 */ /* 0x000ea20000000800 */
[----:B------:R-:W-:-:S02]  /*00c0*/  MOV R2, 0x0 ;  /* 0x0000000000027802 */ /* 0x000fc40000000f00 */
[----:B0-----:R-:W-:-:S05]  /*00d0*/  IADD3 R16, P0, PT, R1, UR4, RZ ;  /* 0x0000000401107c10 */ /* 0x001fca000ff1e0ff */
[----:B------:R0:W1:Y:S01]  /*00e0*/  LDC.64 R10, c[0x4][R2] ;  /* 0x01000000020a7b82 */ /* 0x0000620000000a00 */
[----:B---3--:R-:W-:Y:S01]  /*00f0*/  IMAD.X R18, RZ, RZ, UR5, P0 ;  /* 0x00000005ff127e24 */ /* 0x008fe200080e06ff */
[----:B----4-:R-:W-:Y:S02]  /*0100*/  MOV R4, UR8 ;  /* 0x0000000800047c02 */ /* 0x010fe40008000f00 */
[----:B------:R-:W-:Y:S02]  /*0110*/  MOV R5, UR9 ;  /* 0x0000000900057c02 */ /* 0x000fe40008000f00 */
[----:B------:R-:W-:Y:S01]  /*0120*/  MOV R7, R18 ;  /* 0x0000001200077202 */ /* 0x000fe20000000f00 */
[----:B--2---:R-:W-:Y:S02]  /*0130*/  IMAD R17, R19, UR6, R6 ;  /* 0x0000000613117c24 */ /* 0x004fe4000f8e0206 */
[----:B------:R-:W-:Y:S01]  /*0140*/  IMAD.MOV.U32 R6, RZ, RZ, R16 ;  /* 0x000000ffff067224 */ /* 0x000fe200078e0010 */
[----:B-----5:R-:W2:Y:S02]  /*0150*/  F2F.F64.F32 R8, R0 ;  /* 0x0000000000087310 */ /* 0x020ea40000201800 */
[----:B-12---:R0:W-:Y:S04]  /*0160*/  STL.64 [R1], R8 ;  /* 0x0000000801007387 */ /* 0x0061e80000100a00 */
[----:B------:R-:W-:-:S07]  /*0170*/  LEPC R20, `(.L_x_0) ;  /* 0x000000001014794e */ /* 0x000fce0000000000 */
[----:B0-----:R-:W-:Y:S05]  /*0180*/  CALL.ABS.NOINC R10 ;  /* 0x000000000a007343 */ /* 0x001fea0003c00000 */
.L_x_0:
[----:B------:R-:W0:Y:S01]  /*0190*/  LDC.64 R12, c[0x0][0x380] ;  /* 0x0000e000ff0c7b82 */ /* 0x000e220000000a00 */
[----:B------:R-:W1:Y:S01]  /*01a0*/  LDCU.64 UR4, c[0x4][0x10] ;  /* 0x01000200ff0477ac */ /* 0x000e620008000a00 */
[----:B0-----:R-:W2:Y:S04]  /*01b0*/  LDG.E.64 R8, desc[UR36][R12.64+0x8] ;  /* 0x000008240c087981 */ /* 0x001ea8000c1e1b00 */
[----:B--2---:R-:W2:Y:S02]  /*01c0*/  LD.E R8, desc[UR36][R8.64] ;  /* 0x0000002408087980 */ /* 0x004ea4000c101900 */
[----:B------:R-:W0:Y:S01]  /*01d0*/  LDC.64 R2, c[0x4][R2] ;  /* 0x0100000002027b82 */ /* 0x000e220000000a00 */
[----:B-1----:R-:W-:Y:S01]  /*01e0*/  IMAD.U32 R4, RZ, RZ, UR4 ;  /* 0x00000004ff047e24 */ /* 0x002fe2000f8e00ff */
[----:B------:R-:W-:Y:S01]  /*01f0*/  MOV R5, UR5 ;  /* 0x0000000500057c02 */ /* 0x000fe20008000f00 */
[----:B------:R-:W-:Y:S01]  /*0200*/  IMAD.MOV.U32 R6, RZ, RZ, R16 ;  /* 0x000000ffff067224 */ /* 0x000fe200078e0010 */
[----:B------:R-:W-:Y:S01]  /*0210*/  MOV R7, R18 ;  /* 0x0000001200077202 */ /* 0x000fe20000000f00 */
[----:B--2---:R-:W1:Y:S02]  /*0220*/  F2F.F64.F32 R10, R8 ;  /* 0x00000008000a7310 */ /* 0x004e640000201800 */
[----:B01----:R1:W-:Y:S04]  /*0230*/  STL.64 [R1], R10 ;  /* 0x0000000a01007387 */ /* 0x0033e80000100a00 */
[----:B------:R-:W-:-:S07]  /*0240*/  LEPC R20, `(.L_x_1) ;  /* 0x000000001014794e */ /* 0x000fce0000000000 */
[----:B-1----:R-:W-:Y:S05]  /*0250*/  CALL.ABS.NOINC R2 ;  /* 0x0000000002007343 */ /* 0x002fea0003c00000 */
.L_x_1:
[----:B------:R-:W0:Y:S02]  /*0260*/  LDC.64 R2, c[0x0][0x380] ;  /* 0x0000e000ff027b82 */ /* 0x000e240000000a00 */
[----:B0-----:R-:W2:Y:S02]  /*0270*/  LDG.E R2, desc[UR36][R2.64+0x10] ;  /* 0x0000102402027981 */ /* 0x001ea4000c1e1900 */
[----:B--2---:R-:W-:-:S13]  /*0280*/  ISETP.GE.AND P0, PT, R17, R2, PT ;  /* 0x000000021100720c */ /* 0x004fda0003f06270 */
[----:B------:R-:W-:Y:S05]  /*0290*/  @P0 EXIT ;  /* 0x000000000000094d */ /* 0x000fea0003800000 */
[----:B------:R-:W0:Y:S02]  /*02a0*/  LDCU UR4, c[0x0][0x370] ;  /* 0x00006e00ff0477ac */ /* 0x000e240008000800 */
[----:B0-----:R-:W-:-:S07]  /*02b0*/  IMAD R22, R19, UR4, RZ ;  /* 0x0000000413167c24 */ /* 0x001fce000f8e02ff */
.L_x_3:
[----:B------:R-:W0:Y:S01]  /*02c0*/  LDC.64 R12, c[0x0][0x380] ;  /* 0x0000e000ff0c7b82 */ /* 0x000e220000000a00 */
[----:B------:R-:W-:Y:S01]  /*02d0*/  MOV R0, 0x0 ;  /* 0x0000000000007802 */ /* 0x000fe20000000f00 */
[----:B------:R-:W1:Y:S01]  /*02e0*/  LDCU.64 UR4, c[0x4][0x18] ;  /* 0x01000300ff0477ac */ /* 0x000e620008000a00 */
[----:B0-----:R-:W2:Y:S04]  /*02f0*/  LDG.E.64 R2, desc[UR36][R12.64] ;  /* 0x000000240c027981 */ /* 0x001ea8000c1e1b00 */
[----:B------:R-:W3:Y:S01]  /*0300*/  LDG.E.64 R6, desc[UR36][R12.64+0x8] ;  /* 0x000008240c067981 */ /* 0x000ee2000c1e1b00 */
[----:B--2---:R-:W-:-:S04]  /*0310*/  IMAD.WIDE R4, R17, 0x4, R2 ;  /* 0x0000000411047825 */ /* 0x004fc800078e0202 */
[----:B---3--:R-:W-:Y:S02]  /*0320*/  IMAD.WIDE R2, R17, 0x4, R6 ;  /* 0x0000000411027825 */ /* 0x008fe400078e0206 */
[----:B------:R-:W2:Y:S04]  /*0330*/  LD.E R4, desc[UR36][R4.64] ;  /* 0x0000002404047980 */ /* 0x000ea8000c101900 */
[----:B------:R-:W2:Y:S02]  /*0340*/  LD.E R7, desc[UR36][R2.64] ;  /* 0x0000002402077980 */ /* 0x000ea4000c101900 */
[----:B--2---:R-:W-:-:S05]  /*0350*/  FADD R7, R4, R7 ;  /* 0x0000000704077221 */ /* 0x004fca0000000000 */
[----:B------:R0:W-:Y:S04]  /*0360*/  ST.E desc[UR36][R2.64], R7 ;  /* 0x0000000702007985 */ /* 0x0001e8000c101924 */
[----:B------:R-:W2:Y:S02]  /*0370*/  LDG.E.64 R8, desc[UR36][R12.64+0x8] ;  /* 0x000008240c087981 */ /* 0x000ea4000c1e1b00 */
[----:B--2---:R-:W-:-:S06]  /*0380*/  IMAD.WIDE R8, R17, 0x4, R8 ;  /* 0x0000000411087825 */ /* 0x004fcc00078e0208 */
[----:B------:R-:W2:Y:S01]  /*0390*/  LD.E R8, desc[UR36][R8.64] ;  /* 0x0000002408087980 */ /* 0x000ea2000c101900 */
[----:B------:R3:W4:Y:S01]  /*03a0*/  LDC.64 R14, c[0x4][R0] ;  /* 0x01000000000e7b82 */ /* 0x0007220000000a00 */
[----:B-1----:R-:W-:Y:S01]  /*03b0*/  IMAD.U32 R4, RZ, RZ, UR4 ;  /* 0x00000004ff047e24 */ /* 0x002fe2000f8e00ff */
[----:B------:R-:W-:Y:S01]  /*03c0*/  MOV R5, UR5 ;  /* 0x0000000500057c02 */ /* 0x000fe20008000f00 */
[----:B------:R-:W-:Y:S01]  /*03d0*/  IMAD.MOV.U32 R6, RZ, RZ, R16 ;  /* 0x000000ffff067224 */ /* 0x000fe200078e0010 */
[----:B0-----:R-:W-:Y:S01]  /*03e0*/  MOV R7, R18 ;  /* 0x0000001200077202 */ /* 0x001fe20000000f00 */
[----:B--2---:R-:W0:Y:S02]  /*03f0*/  F2F.F64.F32 R10, R8 ;  /* 0x00000008000a7310 */ /* 0x004e240000201800 */
[----:B0---4-:R3:W-:Y:S04]  /*0400*/  STL.64 [R1], R10 ;  /* 0x0000000a01007387 */ /* 0x0117e80000100a00 */
[----:B------:R-:W-:-:S07]  /*0410*/  LEPC R20, `(.L_x_2) ;  /* 0x000000001014794e */ /* 0x000fce0000000000 */
[----:B---3--:R-:W-:Y:S05]  /*0420*/  CALL.ABS.NOINC R14 ;  /* 0x000000000e007343 */ /* 0x008fea0003c00000 */
.L_x_2:
[----:B------:R-:W0:Y:S02]  /*0430*/  LDC.64 R2, c[0x0][0x380] ;  /* 0x0000e000ff027b82 */ /* 0x000e240000000a00 */
[----:B0-----:R-:W2:Y:S01]  /*0440*/  LDG.E R2, desc[UR36][R2.64+0x10] ;  /* 0x0000102402027981 */ /* 0x001ea2000c1e1900 */
[----:B------:R-:W-:-:S05]  /*0450*/  IMAD.IADD R17, R22, 0x1, R17 ;  /* 0x0000000116117824 */ /* 0x000fca00078e0211 */
[----:B--2---:R-:W-:-:S13]  /*0460*/  ISETP.GE.AND P0, PT, R17, R2, PT ;  /* 0x000000021100720c */ /* 0x004fda0003f06270 */
[----:B------:R-:W-:Y:S05]  /*0470*/  @!P0 BRA `(.L_x_3) ;  /* 0xfffffffc00908947 */ /* 0x000fea000383ffff */
[----:B------:R-:W-:Y:S05]  /*0480*/  EXIT ;  /* 0x000000000000794d */ /* 0x000fea0003800000 */
.L_x_4:
[----:B------:R-:W-:-:S00]  /*0490*/  BRA `(.L_x_4) ;  /* 0xfffffffc00fc7947 */ /* 0x000fc0000383ffff */
[----:B------:R-:W-:-:S00]  /*04a0*/  NOP ;  /* 0x0000000000007918 */ /* 0x000fc00000000000 */
        /* <DEDUP_REMOVED lines=13> */
.L_x_5:


//--------------------- .nv.global.init           --------------------------
	.section	.nv.global.init,"aw",@progbits
.nv.global.init:
	.type		$str,@object
	.size		$str,($str$1 - $str)
$str:
        /*0000*/ 	.byte	0x54, 0x68, 0x65, 0x20, 0x58, 0x20, 0x69, 0x73, 0x3a, 0x20, 0x25, 0x78, 0x0a, 0x00
	.type		$str$1,@object
	.size		$str$1,($str$2 - $str$1)
$str$1:
        /*000e*/ 	.byte	0x54, 0x68, 0x65, 0x20, 0x59, 0x20, 0x69, 0x73, 0x3a, 0x20, 0x25, 0x78, 0x0a, 0x00
	.type		$str$2,@object
	.size		$str$2,(.L_2 - $str$2)
$str$2:
        /*001c*/ 	.byte	0x54, 0x68, 0x65, 0x20, 0x76, 0x61, 0x6c, 0x75, 0x65, 0x20, 0x69, 0x73, 0x3a, 0x20, 0x25, 0x66
        /*002c*/ 	.byte	0x0a, 0x00
.L_2:


//--------------------- .nv.shared.reserved.0     --------------------------
	.section	.nv.shared.reserved.0,"aw",@nobits
	.weak		__nv_reservedSMEM_offset_0_alias
	.size		__nv_reservedSMEM_offset_0_alias, 0, 64
	.other		__nv_reservedSMEM_offset_0_alias,@"STO_CUDA_RESERVED_SHARED STV_DEFAULT"
__nv_reservedSMEM_offset_0_alias:
	.zero		0
	.zero		64


//--------------------- .nv.constant0._Z3addP9Operation --------------------------
	.section	.nv.constant0._Z3addP9Operation,"a",@progbits
	.sectionflags	@""
	.align	4
.nv.constant0._Z3addP9Operation:
	.zero		904


//--------------------- SYMBOLS --------------------------

	.type		.nv.reservedSmem.offset0,@object
	.size		.nv.reservedSmem.offset0,0x4
	.type		vprintf,@function
